	.headerflags	@"EF_CUDA_TEXMODE_UNIFIED EF_CUDA_64BIT_ADDRESS EF_CUDA_ACCELERATORS EF_CUDA_SM90 EF_CUDA_VIRTUAL_SM(EF_CUDA_SM90)"
	.elftype	@"ET_EXEC"


//--------------------- .nv.info                  --------------------------
	.section	.nv.info,"",@"SHT_CUDA_INFO"
	.align	4


	//----- nvinfo : EIATTR_REGCOUNT
	.align		4
        /*0000*/ 	.byte	0x04, 0x2f
        /*0002*/ 	.short	(.L_2 - .L_1)
	.align		4
.L_1:
        /*0004*/ 	.word	index@(triton_poi_fused_add_native_group_norm_relu_32)
        /*0008*/ 	.word	0x00000020


	//----- nvinfo : EIATTR_MIN_STACK_SIZE
	.align		4
.L_2:
        /*000c*/ 	.byte	0x04, 0x12
        /*000e*/ 	.short	(.L_4 - .L_3)
	.align		4
.L_3:
        /*0010*/ 	.word	index@(triton_poi_fused_add_native_group_norm_relu_32)
        /*0014*/ 	.word	0x00000000


	//----- nvinfo : EIATTR_FRAME_SIZE
	.align		4
.L_4:
        /*0018*/ 	.byte	0x04, 0x11
        /*001a*/ 	.short	(.L_6 - .L_5)
	.align		4
.L_5:
        /*001c*/ 	.word	index@(triton_poi_fused_add_native_group_norm_relu_32)
        /*0020*/ 	.word	0x00000000


	//----- nvinfo : EIATTR_MIN_STACK_SIZE
	.align		4
.L_6:
        /*0024*/ 	.byte	0x04, 0x12
        /*0026*/ 	.short	(.L_8 - .L_7)
	.align		4
.L_7:
        /*0028*/ 	.word	index@(triton_poi_fused_add_native_group_norm_relu_32)
        /*002c*/ 	.word	0x00000000
.L_8:


//--------------------- .nv.info.triton_poi_fused_add_native_group_norm_relu_32 --------------------------
	.section	.nv.info.triton_poi_fused_add_native_group_norm_relu_32,"",@"SHT_CUDA_INFO"
	.sectionflags	@""
	.align	4


	//----- nvinfo : EIATTR_CUDA_API_VERSION
	.align		4
        /*0000*/ 	.byte	0x04, 0x37
        /*0002*/ 	.short	(.L_10 - .L_9)
.L_9:
        /*0004*/ 	.word	0x0000007c


	//----- nvinfo : EIATTR_KPARAM_INFO
	.align		4
.L_10:
        /*0008*/ 	.byte	0x04, 0x17
        /*000a*/ 	.short	(.L_12 - .L_11)
.L_11:
        /*000c*/ 	.word	0x00000000
        /*0010*/ 	.short	0x0008
        /*0012*/ 	.short	0x003c
        /*0014*/ 	.byte	0x00, 0xf0, 0x11, 0x00


	//----- nvinfo : EIATTR_KPARAM_INFO
	.align		4
.L_12:
        /*0018*/ 	.byte	0x04, 0x17
        /*001a*/ 	.short	(.L_14 - .L_13)
.L_13:
        /*001c*/ 	.word	0x00000000
        /*0020*/ 	.short	0x0007
        /*0022*/ 	.short	0x0038
        /*0024*/ 	.byte	0x00, 0xf0, 0x11, 0x00


	//----- nvinfo : EIATTR_KPARAM_INFO
	.align		4
.L_14:
        /*0028*/ 	.byte	0x04, 0x17
        /*002a*/ 	.short	(.L_16 - .L_15)
.L_15:
        /*002c*/ 	.word	0x00000000
        /*0030*/ 	.short	0x0006
        /*0032*/ 	.short	0x0030
        /*0034*/ 	.byte	0x00, 0xf4, 0x21, 0x00


	//----- nvinfo : EIATTR_KPARAM_INFO
	.align		4
.L_16:
        /*0038*/ 	.byte	0x04, 0x17
        /*003a*/ 	.short	(.L_18 - .L_17)
.L_17:
        /*003c*/ 	.word	0x00000000
        /*0040*/ 	.short	0x0005
        /*0042*/ 	.short	0x0028
        /*0044*/ 	.byte	0x00, 0xf4, 0x21, 0x00


	//----- nvinfo : EIATTR_KPARAM_INFO
	.align		4
.L_18:
        /*0048*/ 	.byte	0x04, 0x17
        /*004a*/ 	.short	(.L_20 - .L_19)
.L_19:
        /*004c*/ 	.word	0x00000000
        /*0050*/ 	.short	0x0004
        /*0052*/ 	.short	0x0020
        /*0054*/ 	.byte	0x00, 0xf4, 0x21, 0x00


	//----- nvinfo : EIATTR_KPARAM_INFO
	.align		4
.L_20:
        /*0058*/ 	.byte	0x04, 0x17
        /*005a*/ 	.short	(.L_22 - .L_21)
.L_21:
        /*005c*/ 	.word	0x00000000
        /*0060*/ 	.short	0x0003
        /*0062*/ 	.short	0x0018
        /*0064*/ 	.byte	0x00, 0xf4, 0x21, 0x00


	//----- nvinfo : EIATTR_KPARAM_INFO
	.align		4
.L_22:
        /*0068*/ 	.byte	0x04, 0x17
        /*006a*/ 	.short	(.L_24 - .L_23)
.L_23:
        /*006c*/ 	.word	0x00000000
        /*0070*/ 	.short	0x0002
        /*0072*/ 	.short	0x0010
        /*0074*/ 	.byte	0x00, 0xf4, 0x21, 0x00


	//----- nvinfo : EIATTR_KPARAM_INFO
	.align		4
.L_24:
        /*0078*/ 	.byte	0x04, 0x17
        /*007a*/ 	.short	(.L_26 - .L_25)
.L_25:
        /*007c*/ 	.word	0x00000000
        /*0080*/ 	.short	0x0001
        /*0082*/ 	.short	0x0008
        /*0084*/ 	.byte	0x00, 0xf4, 0x21, 0x00


	//----- nvinfo : EIATTR_KPARAM_INFO
	.align		4
.L_26:
        /*0088*/ 	.byte	0x04, 0x17
        /*008a*/ 	.short	(.L_28 - .L_27)
.L_27:
        /*008c*/ 	.word	0x00000000
        /*0090*/ 	.short	0x0000
        /*0092*/ 	.short	0x0000
        /*0094*/ 	.byte	0x00, 0xf4, 0x21, 0x00


	//----- nvinfo : EIATTR_SPARSE_MMA_MASK
	.align		4
.L_28:
        /*0098*/ 	.byte	0x03, 0x50
        /*009a*/ 	.short	0x0000


	//----- nvinfo : EIATTR_MAXREG_COUNT
	.align		4
        /*009c*/ 	.byte	0x03, 0x1b
        /*009e*/ 	.short	0x00ff


	//----- nvinfo : EIATTR_EXIT_INSTR_OFFSETS
	.align		4
        /*00a0*/ 	.byte	0x04, 0x1c
        /*00a2*/ 	.short	(.L_30 - .L_29)


	//   ....[0]....
.L_29:
        /*00a4*/ 	.word	0x00000840


	//   ....[1]....
        /*00a8*/ 	.word	0x00000890


	//----- nvinfo : EIATTR_REQNTID
	.align		4
.L_30:
        /*00ac*/ 	.byte	0x04, 0x10
        /*00ae*/ 	.short	(.L_32 - .L_31)
.L_31:
        /*00b0*/ 	.word	0x00000080
        /*00b4*/ 	.word	0x00000001
        /*00b8*/ 	.word	0x00000001


	//----- nvinfo : EIATTR_CBANK_PARAM_SIZE
	.align		4
.L_32:
        /*00bc*/ 	.byte	0x03, 0x19
        /*00be*/ 	.short	0x0040


	//----- nvinfo : EIATTR_PARAM_CBANK
	.align		4
        /*00c0*/ 	.byte	0x04, 0x0a
        /*00c2*/ 	.short	(.L_34 - .L_33)
	.align		4
.L_33:
        /*00c4*/ 	.word	index@(.nv.constant0.triton_poi_fused_add_native_group_norm_relu_32)
        /*00c8*/ 	.short	0x0210
        /*00ca*/ 	.short	0x0040


	//----- nvinfo : EIATTR_SW_WAR
	.align		4
.L_34:
        /*00cc*/ 	.byte	0x04, 0x36
        /*00ce*/ 	.short	(.L_36 - .L_35)
.L_35:
        /*00d0*/ 	.word	0x00000008
.L_36:


//--------------------- .nv.callgraph             --------------------------
	.section	.nv.callgraph,"",@"SHT_CUDA_CALLGRAPH"
	.align	4
	.sectionentsize	8
	.align		4
        /*0000*/ 	.word	0x00000000
	.align		4
        /*0004*/ 	.word	0xffffffff
	.align		4
        /*0008*/ 	.word	0x00000000
	.align		4
        /*000c*/ 	.word	0xfffffffe
	.align		4
        /*0010*/ 	.word	0x00000000
	.align		4
        /*0014*/ 	.word	0xfffffffd
	.align		4
        /*0018*/ 	.word	0x00000000
	.align		4
        /*001c*/ 	.word	0xfffffffc


//--------------------- .nv.constant4             --------------------------
	.section	.nv.constant4,"a",@progbits
	.align	8
	.align		8
.nv.constant4:
        /*0000*/ 	.dword	_$_str


//--------------------- .text.triton_poi_fused_add_native_group_norm_relu_32 --------------------------
	.section	.text.triton_poi_fused_add_native_group_norm_relu_32,"ax",@progbits
	.sectionflags	@"SHF_BARRIERS=1"
	.align	128
        .global         triton_poi_fused_add_native_group_norm_relu_32
        .type           triton_poi_fused_add_native_group_norm_relu_32,@function
        .size           triton_poi_fused_add_native_group_norm_relu_32,(.L_x_1 - triton_poi_fused_add_native_group_norm_relu_32)
        .other          triton_poi_fused_add_native_group_norm_relu_32,@"STO_CUDA_ENTRY STV_DEFAULT"
triton_poi_fused_add_native_group_norm_relu_32:
.text.triton_poi_fused_add_native_group_norm_relu_32:
[----:B------:R-:W0:Y:S01]  /*0000*/  LDC R1, c[0x0][0x28] ;  /* 0x00000a00ff017b82 */ /* 0x000e220000000800 */
[----:B------:R-:W1:Y:S07]  /*0010*/  S2R R2, SR_CTAID.Y ;  /* 0x0000000000027919 */ /* 0x000e6e0000002600 */
[----:B------:R-:W2:Y:S01]  /*0020*/  LDC.64 R4, c[0x0][0x218] ;  /* 0x00008600ff047b82 */ /* 0x000ea20000000a00 */
[----:B------:R-:W-:Y:S01]  /*0030*/  CS2R R10, SRZ ;  /* 0x00000000000a7805 */ /* 0x000fe2000001ff00 */
[----:B------:R-:W-:Y:S01]  /*0040*/  IMAD.MOV.U32 R24, RZ, RZ, RZ ;  /* 0x000000ffff187224 */ /* 0x000fe200078e00ff */
[----:B------:R-:W3:Y:S01]  /*0050*/  S2R R3, SR_TID.X ;  /* 0x0000000000037919 */ /* 0x000ee20000002100 */
[----:B------:R-:W-:Y:S01]  /*0060*/  ULDC.64 UR6, c[0x0][0x208] ;  /* 0x0000820000067ab9 */ /* 0x000fe20000000a00 */
[----:B------:R-:W-:Y:S01]  /*0070*/  IMAD.MOV.U32 R18, RZ, RZ, RZ ;  /* 0x000000ffff127224 */ /* 0x000fe200078e00ff */
[----:B------:R-:W-:Y:S01]  /*0080*/  CS2R R16, SRZ ;  /* 0x0000000000107805 */ /* 0x000fe2000001ff00 */
[----:B------:R-:W4:Y:S01]  /*0090*/  S2R R6, SR_CTAID.X ;  /* 0x0000000000067919 */ /* 0x000f220000002500 */
[----:B------:R-:W5:Y:S08]  /*00a0*/  LDC.64 R12, c[0x0][0x220] ;  /* 0x00008800ff0c7b82 */ /* 0x000f700000000a00 */
[----:B------:R-:W5:Y:S01]  /*00b0*/  LDC.64 R22, c[0x0][0x210] ;  /* 0x00008400ff167b82 */ /* 0x000f620000000a00 */
[----:B------:R-:W-:-:S02]  /*00c0*/  IMAD.MOV.U32 R20, RZ, RZ, RZ ;  /* 0x000000ffff147224 */ /* 0x000fc400078e00ff */
[----:B------:R-:W-:-:S05]  /*00d0*/  IMAD.MOV.U32 R27, RZ, RZ, RZ ;  /* 0x000000ffff1b7224 */ /* 0x000fca00078e00ff */
[----:B------:R-:W5:Y:S01]  /*00e0*/  LDC.64 R14, c[0x0][0x228] ;  /* 0x00008a00ff0e7b82 */ /* 0x000f620000000a00 */
[----:B-1----:R-:W-:-:S07]  /*00f0*/  SHF.R.S32.HI R7, RZ, 0x1f, R2 ;  /* 0x0000001fff077819 */ /* 0x002fce0000011402 */
[----:B------:R-:W1:Y:S01]  /*0100*/  LDC.64 R28, c[0x0][0x230] ;  /* 0x00008c00ff1c7b82 */ /* 0x000e620000000a00 */
[----:B------:R-:W-:Y:S01]  /*0110*/  ISETP.GE.AND P0, PT, R2, 0x40, PT ;  /* 0x000000400200780c */ /* 0x000fe20003f06270 */
[----:B---3--:R-:W-:Y:S01]  /*0120*/  IMAD.SHL.U32 R19, R3, 0x4, RZ ;  /* 0x0000000403137824 */ /* 0x008fe200078e00ff */
[----:B------:R-:W-:Y:S01]  /*0130*/  LEA.HI R7, R7, R2, RZ, 0x4 ;  /* 0x0000000207077211 */ /* 0x000fe200078f20ff */
[----:B----4-:R-:W-:Y:S01]  /*0140*/  IMAD.SHL.U32 R0, R6, 0x200, RZ ;  /* 0x0000020006007824 */ /* 0x010fe200078e00ff */
[----:B------:R-:W-:Y:S02]  /*0150*/  SHF.R.S32.HI R6, RZ, 0x16, R6 ;  /* 0x00000016ff067819 */ /* 0x000fe40000011406 */
[----:B------:R-:W-:Y:S02]  /*0160*/  LOP3.LUT R19, R19, 0x1fc, RZ, 0xc0, !PT ;  /* 0x000001fc13137812 */ /* 0x000fe400078ec0ff */
[----:B------:R-:W-:Y:S02]  /*0170*/  SHF.R.S32.HI R7, RZ, 0x4, R7 ;  /* 0x00000004ff077819 */ /* 0x000fe40000011407 */
[----:B------:R-:W-:-:S02]  /*0180*/  SGXT R6, R6, 0x1 ;  /* 0x000000010606781a */ /* 0x000fc40000000200 */
[----:B------:R-:W-:Y:S01]  /*0190*/  LOP3.LUT R21, R0, R19, RZ, 0xfc, !PT ;  /* 0x0000001300157212 */ /* 0x000fe200078efcff */
[----:B------:R-:W-:-:S03]  /*01a0*/  IMAD.SHL.U32 R7, R7, 0x20, RZ ;  /* 0x0000002007077824 */ /* 0x000fc600078e00ff */
[----:B------:R-:W-:Y:S02]  /*01b0*/  LEA.HI R6, R6, R21, RZ, 0x5 ;  /* 0x0000001506067211 */ /* 0x000fe400078f28ff */
[----:B------:R-:W-:Y:S02]  /*01c0*/  ISETP.LT.AND P1, PT, R21, 0x400, !P0 ;  /* 0x000004001500780c */ /* 0x000fe40004721270 */
[----:B------:R-:W-:Y:S01]  /*01d0*/  LEA.HI.SX32 R9, R6, R7, 0x1b ;  /* 0x0000000706097211 */ /* 0x000fe200078fdaff */
[----:B------:R-:W-:-:S04]  /*01e0*/  IMAD R7, R2, 0x400, R21 ;  /* 0x0000040002077824 */ /* 0x000fc800078e0215 */
[----:B--2---:R-:W-:-:S04]  /*01f0*/  IMAD.WIDE R4, R9, 0x4, R4 ;  /* 0x0000000409047825 */ /* 0x004fc800078e0204 */
[----:B-----5:R-:W-:Y:S01]  /*0200*/  IMAD.WIDE R12, R9, 0x4, R12 ;  /* 0x00000004090c7825 */ /* 0x020fe200078e020c */
[----:B------:R-:W-:Y:S01]  /*0210*/  CS2R R8, SRZ ;  /* 0x0000000000087805 */ /* 0x000fe2000001ff00 */
[----:B------:R-:W2:Y:S02]  /*0220*/  @P1 LDG.E.EL R20, desc[UR6][R4.64] ;  /* 0x0000000604141981 */ /* 0x000ea4000c2e1900 */
[----:B0-----:R-:W-:Y:S01]  /*0230*/  IMAD.WIDE R22, R7, 0x4, R22 ;  /* 0x0000000407167825 */ /* 0x001fe200078e0216 */
[----:B------:R-:W-:Y:S01]  /*0240*/  CS2R R6, SRZ ;  /* 0x0000000000067805 */ /* 0x000fe2000001ff00 */
[----:B------:R-:W3:Y:S04]  /*0250*/  @P1 LDG.E.EL R24, desc[UR6][R12.64] ;  /* 0x000000060c181981 */ /* 0x000ee8000c2e1900 */
[----:B------:R-:W4:Y:S04]  /*0260*/  @P1 LDG.E.EL.128 R8, desc[UR6][R22.64] ;  /* 0x0000000616081981 */ /* 0x000f28000c2e1d00 */
[----:B------:R-:W4:Y:S04]  /*0270*/  @P1 LDG.E.EL R6, desc[UR6][R4.64] ;  /* 0x0000000604061981 */ /* 0x000f28000c2e1900 */
[----:B------:R-:W5:Y:S04]  /*0280*/  @P1 LDG.E.EL R7, desc[UR6][R4.64] ;  /* 0x0000000604071981 */ /* 0x000f68000c2e1900 */
[----:B------:R-:W2:Y:S04]  /*0290*/  @P1 LDG.E.EL R18, desc[UR6][R12.64] ;  /* 0x000000060c121981 */ /* 0x000ea8000c2e1900 */
[----:B------:R-:W2:Y:S04]  /*02a0*/  @P1 LDG.E.EL R17, desc[UR6][R12.64] ;  /* 0x000000060c111981 */ /* 0x000ea8000c2e1900 */
[----:B------:R0:W2:Y:S04]  /*02b0*/  @P1 LDG.E.EL R16, desc[UR6][R12.64] ;  /* 0x000000060c101981 */ /* 0x0000a8000c2e1900 */
[----:B------:R1:W2:Y:S01]  /*02c0*/  @P1 LDG.E.EL R27, desc[UR6][R4.64] ;  /* 0x00000006041b1981 */ /* 0x0002a2000c2e1900 */
[----:B0-----:R-:W0:Y:S01]  /*02d0*/  LDC.64 R12, c[0x0][0x238] ;  /* 0x00008e00ff0c7b82 */ /* 0x001e220000000a00 */
[C---:B------:R-:W-:Y:S01]  /*02e0*/  ISETP.GE.AND P2, PT, R21.reuse, 0x400, PT ;  /* 0x000004001500780c */ /* 0x040fe20003f46270 */
[----:B------:R-:W-:Y:S01]  /*02f0*/  IMAD.MOV.U32 R25, RZ, RZ, 0x3b000000 ;  /* 0x3b000000ff197424 */ /* 0x000fe200078e00ff */
[----:B-1----:R-:W-:Y:S01]  /*0300*/  CS2R R4, SRZ ;  /* 0x0000000000047805 */ /* 0x002fe2000001ff00 */
[----:B------:R-:W-:-:S04]  /*0310*/  IMAD.WIDE R14, R21, 0x4, R14 ;  /* 0x00000004150e7825 */ /* 0x000fc800078e020e */
[----:B------:R-:W-:-:S04]  /*0320*/  IMAD.WIDE R28, R21, 0x4, R28 ;  /* 0x00000004151c7825 */ /* 0x000fc800078e021c */
[----:B---3--:R-:W-:Y:S01]  /*0330*/  FFMA R22, R24, R25, 9.9999997473787516356e-06 ;  /* 0x3727c5ac18167423 */ /* 0x008fe20000000019 */
[----:B----4-:R-:W-:Y:S01]  /*0340*/  FADD R23, -R6, R11 ;  /* 0x0000000b06177221 */ /* 0x010fe20000000100 */
[----:B------:R-:W-:Y:S01]  /*0350*/  LOP3.LUT R11, R0, R19, RZ, 0xfc, !PT ;  /* 0x00000013000b7212 */ /* 0x000fe200078efcff */
[----:B-----5:R-:W-:Y:S01]  /*0360*/  FADD R24, -R7, R10 ;  /* 0x0000000a07187221 */ /* 0x020fe20000000100 */
[----:B------:R-:W-:-:S03]  /*0370*/  CS2R R6, SRZ ;  /* 0x0000000000067805 */ /* 0x000fc6000001ff00 */
[----:B------:R-:W-:Y:S02]  /*0380*/  IMAD R21, R2, 0x400, R11 ;  /* 0x0000040002157824 */ /* 0x000fe400078e020b */
[-C--:B--2---:R-:W-:Y:S01]  /*0390*/  FFMA R18, R18, R25.reuse, 9.9999997473787516356e-06 ;  /* 0x3727c5ac12127423 */ /* 0x084fe20000000019 */
[----:B------:R-:W-:Y:S01]  /*03a0*/  CS2R R10, SRZ ;  /* 0x00000000000a7805 */ /* 0x000fe2000001ff00 */
[----:B------:R1:W2:Y:S01]  /*03b0*/  @!P2 LDG.E.EL.128 R4, desc[UR6][R14.64] ;  /* 0x000000060e04a981 */ /* 0x0002a2000c2e1d00 */
[-C--:B------:R-:W-:Y:S01]  /*03c0*/  FFMA R17, R17, R25.reuse, 9.9999997473787516356e-06 ;  /* 0x3727c5ac11117423 */ /* 0x080fe20000000019 */
[----:B------:R-:W-:Y:S01]  /*03d0*/  FFMA R16, R16, R25, 9.9999997473787516356e-06 ;  /* 0x3727c5ac10107423 */ /* 0x000fe20000000019 */
[----:B------:R-:W-:Y:S01]  /*03e0*/  FADD R25, -R20, R9 ;  /* 0x0000000914197221 */ /* 0x000fe20000000100 */
[----:B------:R-:W-:Y:S01]  /*03f0*/  FADD R26, -R27, R8 ;  /* 0x000000081b1a7221 */ /* 0x000fe20000000100 */
[----:B------:R-:W-:Y:S01]  /*0400*/  CS2R R8, SRZ ;  /* 0x0000000000087805 */ /* 0x000fe2000001ff00 */
[----:B0-----:R-:W-:Y:S01]  /*0410*/  IMAD.WIDE R20, R21, 0x4, R12 ;  /* 0x0000000415147825 */ /* 0x001fe200078e020c */
[----:B------:R-:W-:-:S02]  /*0420*/  CS2R R12, SRZ ;  /* 0x00000000000c7805 */ /* 0x000fc4000001ff00 */
[----:B-1----:R-:W-:Y:S02]  /*0430*/  CS2R R14, SRZ ;  /* 0x00000000000e7805 */ /* 0x002fe4000001ff00 */
[----:B------:R0:W2:Y:S04]  /*0440*/  @!P2 LDG.E.EL.128 R8, desc[UR6][R28.64] ;  /* 0x000000061c08a981 */ /* 0x0000a8000c2e1d00 */
[----:B------:R-:W3:Y:S01]  /*0450*/  @P1 LDG.E.EL.128 R12, desc[UR6][R20.64] ;  /* 0x00000006140c1981 */ /* 0x000ee2000c2e1d00 */
[----:B------:R-:W1:Y:S01]  /*0460*/  S2UR UR5, SR_CgaCtaId ;  /* 0x00000000000579c3 */ /* 0x000e620000008800 */
[----:B------:R-:W0:Y:S08]  /*0470*/  MUFU.RSQ R18, R18 ;  /* 0x0000001200127308 */ /* 0x000e300000001400 */
[----:B------:R-:W4:Y:S08]  /*0480*/  MUFU.RSQ R16, R16 ;  /* 0x0000001000107308 */ /* 0x000f300000001400 */
[----:B------:R-:W5:Y:S08]  /*0490*/  MUFU.RSQ R22, R22 ;  /* 0x0000001600167308 */ /* 0x000f700000001400 */
[----:B------:R-:W1:Y:S01]  /*04a0*/  MUFU.RSQ R17, R17 ;  /* 0x0000001100117308 */ /* 0x000e620000001400 */
[----:B0-----:R-:W-:Y:S01]  /*04b0*/  FMUL R29, R18, R26 ;  /* 0x0000001a121d7220 */ /* 0x001fe20000400000 */
[----:B----4-:R-:W-:Y:S01]  /*04c0*/  FMUL R28, R16, R23 ;  /* 0x00000017101c7220 */ /* 0x010fe20000400000 */
[----:B------:R-:W0:Y:S01]  /*04d0*/  S2R R27, SR_TID.X ;  /* 0x00000000001b7919 */ /* 0x000e220000002100 */
[----:B-----5:R-:W-:Y:S01]  /*04e0*/  FMUL R26, R22, R25 ;  /* 0x00000019161a7220 */ /* 0x020fe20000400000 */
[----:B------:R-:W-:Y:S01]  /*04f0*/  UMOV UR4, 0x400 ;  /* 0x0000040000047882 */ /* 0x000fe20000000000 */
[----:B-1----:R-:W-:Y:S01]  /*0500*/  FMUL R23, R17, R24 ;  /* 0x0000001811177220 */ /* 0x002fe20000400000 */
[----:B------:R-:W-:-:S06]  /*0510*/  UPRMT UR4, UR5, 0x654, UR4 ;  /* 0x0000065405047896 */ /* 0x000fcc0008000004 */
[----:B------:R-:W-:Y:S02]  /*0520*/  LEA R19, R19, UR4, 0x2 ;  /* 0x0000000413137c11 */ /* 0x000fe4000f8e10ff */
[----:B------:R-:W-:-:S04]  /*0530*/  SHF.R.S32.HI R17, RZ, 0x1f, R2 ;  /* 0x0000001fff117819 */ /* 0x000fc80000011402 */
[----:B------:R-:W-:Y:S02]  /*0540*/  LEA.HI R17, R17, R2, RZ, 0x4 ;  /* 0x0000000211117211 */ /* 0x000fe400078f20ff */
[----:B------:R-:W-:-:S04]  /*0550*/  LOP3.LUT R0, R0, 0x7f, R3, 0xf8, !PT ;  /* 0x0000007f00007812 */ /* 0x000fc800078ef803 */
[----:B------:R-:W-:Y:S01]  /*0560*/  LOP3.LUT R3, R0, 0x80, RZ, 0xfc, !PT ;  /* 0x0000008000037812 */ /* 0x000fe200078efcff */
[----:B--2---:R-:W-:Y:S01]  /*0570*/  FFMA R29, R29, R4, R8 ;  /* 0x000000041d1d7223 */ /* 0x004fe20000000008 */
[----:B------:R-:W-:Y:S01]  /*0580*/  FFMA R28, R28, R7, R11 ;  /* 0x000000071c1c7223 */ /* 0x000fe2000000000b */
[----:B------:R-:W-:Y:S01]  /*0590*/  FFMA R23, R23, R6, R10 ;  /* 0x0000000617177223 */ /* 0x000fe2000000000a */
[----:B------:R-:W-:Y:S01]  /*05a0*/  FFMA R26, R26, R5, R9 ;  /* 0x000000051a1a7223 */ /* 0x000fe20000000009 */
[----:B---3--:R-:W-:Y:S01]  /*05b0*/  FADD R8, R29, R12 ;  /* 0x0000000c1d087221 */ /* 0x008fe20000000000 */
[----:B------:R-:W-:Y:S01]  /*05c0*/  FADD R11, R28, R15 ;  /* 0x0000000f1c0b7221 */ /* 0x000fe20000000000 */
[----:B------:R-:W-:Y:S01]  /*05d0*/  FADD R10, R23, R14 ;  /* 0x0000000e170a7221 */ /* 0x000fe20000000000 */
[----:B------:R-:W-:Y:S01]  /*05e0*/  FADD R9, R26, R13 ;  /* 0x0000000d1a097221 */ /* 0x000fe20000000000 */
[----:B------:R-:W-:Y:S01]  /*05f0*/  FSETP.GEU.AND P4, PT, R29, -R12, PT ;  /* 0x8000000c1d00720b */ /* 0x000fe20003f8e000 */
[----:B------:R-:W1:Y:S01]  /*0600*/  LDC.64 R4, c[0x0][0x240] ;  /* 0x00009000ff047b82 */ /* 0x000e620000000a00 */
[----:B------:R-:W-:-:S02]  /*0610*/  FSETP.GEU.AND P1, PT, R28, -R15, PT ;  /* 0x8000000f1c00720b */ /* 0x000fc40003f2e000 */
[----:B------:R-:W-:Y:S02]  /*0620*/  FSETP.GEU.AND P3, PT, R26, -R13, PT ;  /* 0x8000000d1a00720b */ /* 0x000fe40003f6e000 */
[----:B------:R-:W-:Y:S02]  /*0630*/  FSETP.GEU.AND P2, PT, R23, -R14, PT ;  /* 0x8000000e1700720b */ /* 0x000fe40003f4e000 */
[----:B------:R-:W-:Y:S02]  /*0640*/  FSEL R8, R8, RZ, P4 ;  /* 0x000000ff08087208 */ /* 0x000fe40002000000 */
[----:B------:R-:W-:Y:S02]  /*0650*/  FSEL R11, R11, RZ, P1 ;  /* 0x000000ff0b0b7208 */ /* 0x000fe40000800000 */
[----:B------:R-:W-:Y:S02]  /*0660*/  FSEL R9, R9, RZ, P3 ;  /* 0x000000ff09097208 */ /* 0x000fe40001800000 */
[----:B------:R-:W-:-:S05]  /*0670*/  FSEL R10, R10, RZ, P2 ;  /* 0x000000ff0a0a7208 */ /* 0x000fca0001000000 */
[----:B------:R2:W-:Y:S01]  /*0680*/  STS.128 [R19], R8 ;  /* 0x0000000813007388 */ /* 0x0005e20000000c00 */
[----:B0-----:R-:W-:-:S04]  /*0690*/  LOP3.LUT R6, R27, 0x7f, RZ, 0xc0, !PT ;  /* 0x0000007f1b067812 */ /* 0x001fc800078ec0ff */
[----:B------:R-:W-:Y:S01]  /*06a0*/  LEA R6, R6, UR4, 0x2 ;  /* 0x0000000406067c11 */ /* 0x000fe2000f8e10ff */
[----:B------:R-:W-:Y:S01]  /*06b0*/  BAR.SYNC.DEFER_BLOCKING 0x0 ;  /* 0x0000000000007b1d */ /* 0x000fe20000010000 */
[----:B------:R-:W-:-:S04]  /*06c0*/  SHF.R.S32.HI R15, RZ, 0x1f, R2 ;  /* 0x0000001fff0f7819 */ /* 0x000fc80000011402 */
[----:B------:R-:W-:-:S04]  /*06d0*/  LEA.HI R15, R15, R2, RZ, 0x4 ;  /* 0x000000020f0f7211 */ /* 0x000fc800078f20ff */
[----:B------:R-:W-:Y:S01]  /*06e0*/  LOP3.LUT R15, R15, 0xfffffff0, RZ, 0xc0, !PT ;  /* 0xfffffff00f0f7812 */ /* 0x000fe200078ec0ff */
[----:B------:R-:W0:Y:S04]  /*06f0*/  LDS R13, [R6] ;  /* 0x00000000060d7984 */ /* 0x000e280000000800 */
[----:B------:R-:W3:Y:S04]  /*0700*/  LDS R7, [R6+0x200] ;  /* 0x0002000006077984 */ /* 0x000ee80000000800 */
[----:B------:R-:W4:Y:S01]  /*0710*/  LDS R12, [R6+0x400] ;  /* 0x00040000060c7984 */ /* 0x000f220000000800 */
[----:B------:R-:W-:Y:S01]  /*0720*/  IMAD.IADD R15, R2, 0x1, -R15 ;  /* 0x00000001020f7824 */ /* 0x000fe200078e0a0f */
[----:B------:R-:W-:-:S02]  /*0730*/  SHF.R.S32.HI R2, RZ, 0x4, R17 ;  /* 0x00000004ff027819 */ /* 0x000fc40000011411 */
[----:B------:R-:W-:-:S03]  /*0740*/  LOP3.LUT R14, R0, 0x180, RZ, 0xfc, !PT ;  /* 0x00000180000e7812 */ /* 0x000fc600078efcff */
[----:B------:R-:W-:Y:S01]  /*0750*/  IMAD R15, R2, 0x4000, R15 ;  /* 0x00004000020f7824 */ /* 0x000fe200078e020f */
[C---:B------:R-:W-:Y:S02]  /*0760*/  LOP3.LUT R2, R0.reuse, 0x100, RZ, 0xfc, !PT ;  /* 0x0000010000027812 */ /* 0x040fe400078efcff */
[----:B------:R-:W-:Y:S02]  /*0770*/  ISETP.LT.AND P3, PT, R0, 0x400, !P0 ;  /* 0x000004000000780c */ /* 0x000fe40004761270 */
[C---:B------:R-:W-:Y:S02]  /*0780*/  ISETP.LT.AND P2, PT, R3.reuse, 0x400, !P0 ;  /* 0x000004000300780c */ /* 0x040fe40004741270 */
[----:B------:R-:W-:Y:S01]  /*0790*/  ISETP.LT.AND P1, PT, R2, 0x400, !P0 ;  /* 0x000004000200780c */ /* 0x000fe20004721270 */
[--C-:B--2---:R-:W-:Y:S01]  /*07a0*/  IMAD R9, R0, 0x10, R15.reuse ;  /* 0x0000001000097824 */ /* 0x104fe200078e020f */
[----:B------:R-:W-:Y:S01]  /*07b0*/  ISETP.LT.AND P0, PT, R14, 0x400, !P0 ;  /* 0x000004000e00780c */ /* 0x000fe20004701270 */
[----:B------:R-:W-:-:S02]  /*07c0*/  IMAD R11, R3, 0x10, R15 ;  /* 0x00000010030b7824 */ /* 0x000fc400078e020f */
[----:B------:R-:W-:Y:S02]  /*07d0*/  IMAD R17, R2, 0x10, R15 ;  /* 0x0000001002117824 */ /* 0x000fe400078e020f */
[----:B-1----:R-:W-:-:S04]  /*07e0*/  IMAD.WIDE R2, R9, 0x4, R4 ;  /* 0x0000000409027825 */ /* 0x002fc800078e0204 */
[----:B------:R-:W-:-:S04]  /*07f0*/  IMAD.WIDE R8, R11, 0x4, R4 ;  /* 0x000000040b087825 */ /* 0x000fc800078e0204 */
[----:B------:R-:W-:Y:S01]  /*0800*/  IMAD.WIDE R10, R17, 0x4, R4 ;  /* 0x00000004110a7825 */ /* 0x000fe200078e0204 */
[----:B0-----:R0:W-:Y:S04]  /*0810*/  @P3 STG.E desc[UR6][R2.64], R13 ;  /* 0x0000000d02003986 */ /* 0x0011e8000c101906 */
[----:B---3--:R0:W-:Y:S04]  /*0820*/  @P2 STG.E desc[UR6][R8.64], R7 ;  /* 0x0000000708002986 */ /* 0x0081e8000c101906 */
[----:B----4-:R0:W-:Y:S02]  /*0830*/  @P1 STG.E desc[UR6][R10.64], R12 ;  /* 0x0000000c0a001986 */ /* 0x0101e4000c101906 */
[----:B0-----:R-:W-:Y:S05]  /*0840*/  @!P0 EXIT ;  /* 0x000000000000894d */ /* 0x001fea0003800000 */
[----:B0-----:R-:W0:Y:S01]  /*0850*/  LDS R3, [R6+0x600] ;  /* 0x0006000006037984 */ /* 0x001e220000000800 */
[----:B------:R-:W-:-:S04]  /*0860*/  IMAD R15, R14, 0x10, R15 ;  /* 0x000000100e0f7824 */ /* 0x000fc800078e020f */
[----:B------:R-:W-:-:S05]  /*0870*/  IMAD.WIDE R4, R15, 0x4, R4 ;  /* 0x000000040f047825 */ /* 0x000fca00078e0204 */
[----:B0-----:R-:W-:Y:S01]  /*0880*/  STG.E desc[UR6][R4.64], R3 ;  /* 0x0000000304007986 */ /* 0x001fe2000c101906 */
[----:B------:R-:W-:Y:S05]  /*0890*/  EXIT ;  /* 0x000000000000794d */ /* 0x000fea0003800000 */
.L_x_0:
[----:B------:R-:W-:-:S00]  /*08a0*/  BRA `(.L_x_0) ;  /* 0xfffffffc00fc7947 */ /* 0x000fc0000383ffff */
[----:B------:R-:W-:-:S00]  /*08b0*/  NOP ;  /* 0x0000000000007918 */ /* 0x000fc00000000000 */
        /* <DEDUP_REMOVED lines=12> */
.L_x_1:


//--------------------- .nv.global.init           --------------------------
	.section	.nv.global.init,"aw",@progbits
.nv.global.init:
	.type		_$_str,@object
	.size		_$_str,(.L_0 - _$_str)
_$_str:
        /*0000*/ 	.byte	0x5f, 0x5f, 0x43, 0x55, 0x44, 0x41, 0x5f, 0x46, 0x54, 0x5a, 0x00
.L_0:


//--------------------- .nv.shared.triton_poi_fused_add_native_group_norm_relu_32 --------------------------
	.section	.nv.shared.triton_poi_fused_add_native_group_norm_relu_32,"aw",@nobits
	.sectionflags	@""
	.align	16
	.zero		1024


//--------------------- .nv.constant0.triton_poi_fused_add_native_group_norm_relu_32 --------------------------
	.section	.nv.constant0.triton_poi_fused_add_native_group_norm_relu_32,"a",@progbits
	.sectionflags	@""
	.align	4
.nv.constant0.triton_poi_fused_add_native_group_norm_relu_32:
	.zero		592
